//
// Generated by NVIDIA NVVM Compiler
//
// Compiler Build ID: CL-36424714
// Cuda compilation tools, release 13.0, V13.0.88
// Based on NVVM 20.0.0
//

.version 9.0
.target sm_100
.address_size 64

	// .globl	_Z6matmulPdS_S_i

.visible .entry _Z6matmulPdS_S_i(
	.param .u64 .ptr .align 1 _Z6matmulPdS_S_i_param_0,
	.param .u64 .ptr .align 1 _Z6matmulPdS_S_i_param_1,
	.param .u64 .ptr .align 1 _Z6matmulPdS_S_i_param_2,
	.param .u32 _Z6matmulPdS_S_i_param_3
)
{
	.reg .pred 	%p<12>;
	.reg .b32 	%r<40>;
	.reg .b64 	%rd<40>;
	.reg .b64 	%fd<55>;

	ld.param.u64 	%rd9, [_Z6matmulPdS_S_i_param_0];
	ld.param.u64 	%rd10, [_Z6matmulPdS_S_i_param_1];
	ld.param.u64 	%rd8, [_Z6matmulPdS_S_i_param_2];
	ld.param.u32 	%r18, [_Z6matmulPdS_S_i_param_3];
	cvta.to.global.u64 	%rd1, %rd10;
	cvta.to.global.u64 	%rd2, %rd9;
	mov.u32 	%r19, %ctaid.y;
	shl.b32 	%r20, %r19, 5;
	mov.u32 	%r21, %tid.y;
	add.s32 	%r1, %r20, %r21;
	mov.u32 	%r22, %ctaid.x;
	shl.b32 	%r23, %r22, 5;
	mov.u32 	%r24, %tid.x;
	add.s32 	%r2, %r23, %r24;
	max.s32 	%r25, %r1, %r2;
	setp.ge.s32 	%p1, %r25, %r18;
	setp.lt.s32 	%p2, %r18, 1;
	or.pred  	%p3, %p1, %p2;
	@%p3 bra 	$L__BB0_12;
	cvta.to.global.u64 	%rd11, %rd8;
	mul.lo.s32 	%r3, %r18, %r1;
	mul.lo.s32 	%r4, %r18, %r2;
	add.s32 	%r27, %r3, %r2;
	mul.wide.s32 	%rd12, %r27, 8;
	add.s64 	%rd3, %rd11, %rd12;
	ld.global.f64 	%fd52, [%rd3];
	and.b32  	%r5, %r18, 7;
	setp.lt.u32 	%p4, %r18, 8;
	mov.b32 	%r38, 0;
	@%p4 bra 	$L__BB0_4;
	and.b32  	%r38, %r18, 2147483640;
	neg.s32 	%r36, %r38;
	mul.wide.u32 	%rd13, %r3, 8;
	add.s64 	%rd14, %rd13, %rd2;
	add.s64 	%rd39, %rd14, 32;
	add.s64 	%rd5, %rd1, 32;
	mov.u32 	%r35, %r4;
$L__BB0_3:
	.pragma "nounroll";
	mul.wide.s32 	%rd15, %r35, 8;
	add.s64 	%rd16, %rd5, %rd15;
	ld.global.f64 	%fd9, [%rd39+-32];
	ld.global.f64 	%fd10, [%rd16+-32];
	fma.rn.f64 	%fd11, %fd9, %fd10, %fd52;
	st.global.f64 	[%rd3], %fd11;
	ld.global.f64 	%fd12, [%rd39+-24];
	ld.global.f64 	%fd13, [%rd16+-24];
	fma.rn.f64 	%fd14, %fd12, %fd13, %fd11;
	st.global.f64 	[%rd3], %fd14;
	ld.global.f64 	%fd15, [%rd39+-16];
	ld.global.f64 	%fd16, [%rd16+-16];
	fma.rn.f64 	%fd17, %fd15, %fd16, %fd14;
	st.global.f64 	[%rd3], %fd17;
	ld.global.f64 	%fd18, [%rd39+-8];
	ld.global.f64 	%fd19, [%rd16+-8];
	fma.rn.f64 	%fd20, %fd18, %fd19, %fd17;
	st.global.f64 	[%rd3], %fd20;
	ld.global.f64 	%fd21, [%rd39];
	ld.global.f64 	%fd22, [%rd16];
	fma.rn.f64 	%fd23, %fd21, %fd22, %fd20;
	st.global.f64 	[%rd3], %fd23;
	ld.global.f64 	%fd24, [%rd39+8];
	ld.global.f64 	%fd25, [%rd16+8];
	fma.rn.f64 	%fd26, %fd24, %fd25, %fd23;
	st.global.f64 	[%rd3], %fd26;
	ld.global.f64 	%fd27, [%rd39+16];
	ld.global.f64 	%fd28, [%rd16+16];
	fma.rn.f64 	%fd29, %fd27, %fd28, %fd26;
	st.global.f64 	[%rd3], %fd29;
	ld.global.f64 	%fd30, [%rd39+24];
	ld.global.f64 	%fd31, [%rd16+24];
	fma.rn.f64 	%fd52, %fd30, %fd31, %fd29;
	st.global.f64 	[%rd3], %fd52;
	add.s32 	%r36, %r36, 8;
	add.s64 	%rd39, %rd39, 64;
	add.s32 	%r35, %r35, 8;
	setp.ne.s32 	%p5, %r36, 0;
	@%p5 bra 	$L__BB0_3;
$L__BB0_4:
	setp.eq.s32 	%p6, %r5, 0;
	@%p6 bra 	$L__BB0_12;
	and.b32  	%r13, %r18, 3;
	setp.lt.u32 	%p7, %r5, 4;
	@%p7 bra 	$L__BB0_7;
	add.s32 	%r28, %r38, %r3;
	mul.wide.u32 	%rd17, %r28, 8;
	add.s64 	%rd18, %rd2, %rd17;
	ld.global.f64 	%fd32, [%rd18];
	add.s32 	%r29, %r38, %r4;
	mul.wide.s32 	%rd19, %r29, 8;
	add.s64 	%rd20, %rd1, %rd19;
	ld.global.f64 	%fd33, [%rd20];
	fma.rn.f64 	%fd34, %fd32, %fd33, %fd52;
	st.global.f64 	[%rd3], %fd34;
	cvt.u64.u32 	%rd21, %r3;
	cvt.u64.u32 	%rd22, %r38;
	add.s64 	%rd23, %rd22, %rd21;
	shl.b64 	%rd24, %rd23, 3;
	add.s64 	%rd25, %rd2, %rd24;
	ld.global.f64 	%fd35, [%rd25+8];
	ld.global.f64 	%fd36, [%rd20+8];
	fma.rn.f64 	%fd37, %fd35, %fd36, %fd34;
	st.global.f64 	[%rd3], %fd37;
	ld.global.f64 	%fd38, [%rd25+16];
	ld.global.f64 	%fd39, [%rd20+16];
	fma.rn.f64 	%fd40, %fd38, %fd39, %fd37;
	st.global.f64 	[%rd3], %fd40;
	ld.global.f64 	%fd41, [%rd25+24];
	ld.global.f64 	%fd42, [%rd20+24];
	fma.rn.f64 	%fd52, %fd41, %fd42, %fd40;
	st.global.f64 	[%rd3], %fd52;
	add.s32 	%r38, %r38, 4;
$L__BB0_7:
	setp.eq.s32 	%p8, %r13, 0;
	@%p8 bra 	$L__BB0_12;
	setp.eq.s32 	%p9, %r13, 1;
	@%p9 bra 	$L__BB0_10;
	add.s32 	%r30, %r38, %r3;
	mul.wide.u32 	%rd26, %r30, 8;
	add.s64 	%rd27, %rd2, %rd26;
	ld.global.f64 	%fd43, [%rd27];
	add.s32 	%r31, %r38, %r4;
	mul.wide.s32 	%rd28, %r31, 8;
	add.s64 	%rd29, %rd1, %rd28;
	ld.global.f64 	%fd44, [%rd29];
	fma.rn.f64 	%fd45, %fd43, %fd44, %fd52;
	st.global.f64 	[%rd3], %fd45;
	cvt.u64.u32 	%rd30, %r3;
	cvt.u64.u32 	%rd31, %r38;
	add.s64 	%rd32, %rd31, %rd30;
	shl.b64 	%rd33, %rd32, 3;
	add.s64 	%rd34, %rd2, %rd33;
	ld.global.f64 	%fd46, [%rd34+8];
	ld.global.f64 	%fd47, [%rd29+8];
	fma.rn.f64 	%fd52, %fd46, %fd47, %fd45;
	st.global.f64 	[%rd3], %fd52;
	add.s32 	%r38, %r38, 2;
$L__BB0_10:
	and.b32  	%r32, %r18, 1;
	setp.eq.b32 	%p10, %r32, 1;
	not.pred 	%p11, %p10;
	@%p11 bra 	$L__BB0_12;
	add.s32 	%r33, %r38, %r3;
	mul.wide.u32 	%rd35, %r33, 8;
	add.s64 	%rd36, %rd2, %rd35;
	ld.global.f64 	%fd48, [%rd36];
	add.s32 	%r34, %r38, %r4;
	mul.wide.s32 	%rd37, %r34, 8;
	add.s64 	%rd38, %rd1, %rd37;
	ld.global.f64 	%fd49, [%rd38];
	fma.rn.f64 	%fd50, %fd48, %fd49, %fd52;
	st.global.f64 	[%rd3], %fd50;
$L__BB0_12:
	ret;

}


// ===== COMPILED SASS (sm_100) =====

	.target	sm_100

	.elftype	@"ET_EXEC"


//--------------------- .note.nv.tkinfo           --------------------------
	.section	.note.nv.tkinfo,"",@"SHT_NOTE"
	.sectionflags	@"SHF_NOTE_NV_TKINFO"
	.tkinfo
        /*0018*/ 	.word	0x00000002
        /*0030*/ 	.string	""
        /*0030*/ 	.string	"ptxas"
        /*0030*/ 	.string	"Cuda compilation tools, release 13.0, V13.0.88"
        /*0030*/ 	.string	"Build cuda_13.0.r13.0/compiler.36424714_0"
        /*0030*/ 	.string	"-arch sm_100 -m 64 "



//--------------------- .note.nv.cuinfo           --------------------------
	.section	.note.nv.cuinfo,"",@"SHT_NOTE"
	.sectionflags	@"SHF_NOTE_NV_CUINFO"
        /*0018*/ 	.short	0x0002
        /*001a*/ 	.short	0x0064
        /*001c*/ 	.short	0x0082
	.zero		2


//--------------------- .nv.info                  --------------------------
	.section	.nv.info,"",@"SHT_CUDA_INFO"
	.align	4


	//----- nvinfo : EIATTR_REGCOUNT
	.align		4
        /*0000*/ 	.byte	0x04, 0x2f
        /*0002*/ 	.short	(.L_1 - .L_0)
	.align		4
.L_0:
        /*0004*/ 	.word	index@(_Z6matmulPdS_S_i)
        /*0008*/ 	.word	0x0000001a


	//----- nvinfo : EIATTR_FRAME_SIZE
	.align		4
.L_1:
        /*000c*/ 	.byte	0x04, 0x11
        /*000e*/ 	.short	(.L_3 - .L_2)
	.align		4
.L_2:
        /*0010*/ 	.word	index@(_Z6matmulPdS_S_i)
        /*0014*/ 	.word	0x00000000


	//----- nvinfo : EIATTR_MIN_STACK_SIZE
	.align		4
.L_3:
        /*0018*/ 	.byte	0x04, 0x12
        /*001a*/ 	.short	(.L_5 - .L_4)
	.align		4
.L_4:
        /*001c*/ 	.word	index@(_Z6matmulPdS_S_i)
        /*0020*/ 	.word	0x00000000
.L_5:


//--------------------- .nv.compat                --------------------------
	.section	.nv.compat,"",@"SHT_CUDA_COMPAT_INFO"
	.align	4
        /*0000*/ 	.byte	0x02, 0x09, 0x00, 0x00, 0x02, 0x02, 0x01, 0x00, 0x02, 0x05, 0x05, 0x00, 0x03, 0x07, 0x01, 0x01
        /*0010*/ 	.byte	0x02, 0x03, 0x00, 0x00, 0x02, 0x06, 0x01, 0x00, 0x04, 0x0b, 0x08, 0x00, 0x01, 0x00, 0x00, 0x00
        /*0020*/ 	.byte	0x00, 0x00, 0x00, 0x00


//--------------------- .nv.info._Z6matmulPdS_S_i --------------------------
	.section	.nv.info._Z6matmulPdS_S_i,"",@"SHT_CUDA_INFO"
	.sectionflags	@""
	.align	4


	//----- nvinfo : EIATTR_CUDA_API_VERSION
	.align		4
        /*0000*/ 	.byte	0x04, 0x37
        /*0002*/ 	.short	(.L_7 - .L_6)
.L_6:
        /*0004*/ 	.word	0x00000082


	//----- nvinfo : EIATTR_KPARAM_INFO
	.align		4
.L_7:
        /*0008*/ 	.byte	0x04, 0x17
        /*000a*/ 	.short	(.L_9 - .L_8)
.L_8:
        /*000c*/ 	.word	0x00000000
        /*0010*/ 	.short	0x0003
        /*0012*/ 	.short	0x0018
        /*0014*/ 	.byte	0x00, 0xf0, 0x11, 0x00


	//----- nvinfo : EIATTR_KPARAM_INFO
	.align		4
.L_9:
        /*0018*/ 	.byte	0x04, 0x17
        /*001a*/ 	.short	(.L_11 - .L_10)
.L_10:
        /*001c*/ 	.word	0x00000000
        /*0020*/ 	.short	0x0002
        /*0022*/ 	.short	0x0010
        /*0024*/ 	.byte	0x00, 0xf5, 0x21, 0x00


	//----- nvinfo : EIATTR_KPARAM_INFO
	.align		4
.L_11:
        /*0028*/ 	.byte	0x04, 0x17
        /*002a*/ 	.short	(.L_13 - .L_12)
.L_12:
        /*002c*/ 	.word	0x00000000
        /*0030*/ 	.short	0x0001
        /*0032*/ 	.short	0x0008
        /*0034*/ 	.byte	0x00, 0xf5, 0x21, 0x00


	//----- nvinfo : EIATTR_KPARAM_INFO
	.align		4
.L_13:
        /*0038*/ 	.byte	0x04, 0x17
        /*003a*/ 	.short	(.L_15 - .L_14)
.L_14:
        /*003c*/ 	.word	0x00000000
        /*0040*/ 	.short	0x0000
        /*0042*/ 	.short	0x0000
        /*0044*/ 	.byte	0x00, 0xf5, 0x21, 0x00


	//----- nvinfo : EIATTR_SPARSE_MMA_MASK
	.align		4
.L_15:
        /*0048*/ 	.byte	0x03, 0x50
        /*004a*/ 	.short	0x0000


	//----- nvinfo : EIATTR_MAXREG_COUNT
	.align		4
        /*004c*/ 	.byte	0x03, 0x1b
        /*004e*/ 	.short	0x00ff


	//----- nvinfo : EIATTR_MERCURY_ISA_VERSION
	.align		4
        /*0050*/ 	.byte	0x03, 0x5f
        /*0052*/ 	.short	0x0101


	//----- nvinfo : EIATTR_VRC_CTA_INIT_COUNT
	.align		4
        /*0054*/ 	.byte	0x02, 0x4a
	.zero		1
	.zero		1


	//----- nvinfo : EIATTR_EXIT_INSTR_OFFSETS
	.align		4
        /*0058*/ 	.byte	0x04, 0x1c
        /*005a*/ 	.short	(.L_17 - .L_16)


	//   ....[0]....
.L_16:
        /*005c*/ 	.word	0x000000b0


	//   ....[1]....
        /*0060*/ 	.word	0x000004d0


	//   ....[2]....
        /*0064*/ 	.word	0x000006e0


	//   ....[3]....
        /*0068*/ 	.word	0x00000870


	//   ....[4]....
        /*006c*/ 	.word	0x00000920


	//----- nvinfo : EIATTR_CBANK_PARAM_SIZE
	.align		4
.L_17:
        /*0070*/ 	.byte	0x03, 0x19
        /*0072*/ 	.short	0x001c


	//----- nvinfo : EIATTR_PARAM_CBANK
	.align		4
        /*0074*/ 	.byte	0x04, 0x0a
        /*0076*/ 	.short	(.L_19 - .L_18)
	.align		4
.L_18:
        /*0078*/ 	.word	index@(.nv.constant0._Z6matmulPdS_S_i)
        /*007c*/ 	.short	0x0380
        /*007e*/ 	.short	0x001c


	//----- nvinfo : EIATTR_SW_WAR
	.align		4
.L_19:
        /*0080*/ 	.byte	0x04, 0x36
        /*0082*/ 	.short	(.L_21 - .L_20)
.L_20:
        /*0084*/ 	.word	0x00000008
.L_21:


//--------------------- .nv.callgraph             --------------------------
	.section	.nv.callgraph,"",@"SHT_CUDA_CALLGRAPH"
	.align	4
	.sectionentsize	8
	.align		4
        /*0000*/ 	.word	0x00000000
	.align		4
        /*0004*/ 	.word	0xffffffff
	.align		4
        /*0008*/ 	.word	0x00000000
	.align		4
        /*000c*/ 	.word	0xfffffffe
	.align		4
        /*0010*/ 	.word	0x00000000
	.align		4
        /*0014*/ 	.word	0xfffffffd
	.align		4
        /*0018*/ 	.word	0x00000000
	.align		4
        /*001c*/ 	.word	0xfffffffc


//--------------------- .text._Z6matmulPdS_S_i    --------------------------
	.section	.text._Z6matmulPdS_S_i,"ax",@progbits
	.align	128
        .global         _Z6matmulPdS_S_i
        .type           _Z6matmulPdS_S_i,@function
        .size           _Z6matmulPdS_S_i,(.L_x_5 - _Z6matmulPdS_S_i)
        .other          _Z6matmulPdS_S_i,@"STO_CUDA_ENTRY STV_DEFAULT"
_Z6matmulPdS_S_i:
.text._Z6matmulPdS_S_i:
[----:B------:R-:W-:Y:S01]  /*0000*/  LDC R1, c[0x0][0x37c] ;  /* 0x0000df00ff017b82 */ /* 0x000fe20000000800 */
[----:B------:R-:W0:Y:S07]  /*0010*/  S2R R5, SR_CTAID.Y ;  /* 0x0000000000057919 */ /* 0x000e2e0000002600 */
[----:B------:R-:W1:Y:S01]  /*0020*/  LDC R0, c[0x0][0x398] ;  /* 0x0000e600ff007b82 */ /* 0x000e620000000800 */
[----:B------:R-:W0:Y:S01]  /*0030*/  S2R R2, SR_TID.Y ;  /* 0x0000000000027919 */ /* 0x000e220000002200 */
[----:B------:R-:W2:Y:S01]  /*0040*/  S2R R7, SR_CTAID.X ;  /* 0x0000000000077919 */ /* 0x000ea20000002500 */
[----:B------:R-:W2:Y:S01]  /*0050*/  S2R R4, SR_TID.X ;  /* 0x0000000000047919 */ /* 0x000ea20000002100 */
[----:B-1----:R-:W-:Y:S01]  /*0060*/  ISETP.GE.AND P0, PT, R0, 0x1, PT ;  /* 0x000000010000780c */ /* 0x002fe20003f06270 */
[----:B0-----:R-:W-:-:S02]  /*0070*/  IMAD R5, R5, 0x20, R2 ;  /* 0x0000002005057824 */ /* 0x001fc400078e0202 */
[----:B--2---:R-:W-:-:S05]  /*0080*/  IMAD R7, R7, 0x20, R4 ;  /* 0x0000002007077824 */ /* 0x004fca00078e0204 */
[----:B------:R-:W-:-:S04]  /*0090*/  VIMNMX R3, PT, PT, R5, R7, !PT ;  /* 0x0000000705037248 */ /* 0x000fc80007fe0100 */
[----:B------:R-:W-:-:S13]  /*00a0*/  ISETP.GE.OR P0, PT, R3, R0, !P0 ;  /* 0x000000000300720c */ /* 0x000fda0004706670 */
[----:B------:R-:W-:Y:S05]  /*00b0*/  @P0 EXIT ;  /* 0x000000000000094d */ /* 0x000fea0003800000 */
[----:B------:R-:W0:Y:S01]  /*00c0*/  LDC.64 R2, c[0x0][0x390] ;  /* 0x0000e400ff027b82 */ /* 0x000e220000000a00 */
[----:B------:R-:W1:Y:S01]  /*00d0*/  LDCU.64 UR6, c[0x0][0x358] ;  /* 0x00006b00ff0677ac */ /* 0x000e620008000a00 */
[-C--:B------:R-:W-:Y:S01]  /*00e0*/  IMAD R6, R5, R0.reuse, RZ ;  /* 0x0000000005067224 */ /* 0x080fe200078e02ff */
[C---:B------:R-:W-:Y:S01]  /*00f0*/  ISETP.GE.U32.AND P1, PT, R0.reuse, 0x8, PT ;  /* 0x000000080000780c */ /* 0x040fe20003f26070 */
[----:B------:R-:W-:Y:S01]  /*0100*/  HFMA2 R9, -RZ, RZ, 0, 0 ;  /* 0x00000000ff097431 */ /* 0x000fe200000001ff */
[----:B------:R-:W-:Y:S01]  /*0110*/  LOP3.LUT R15, R0, 0x7, RZ, 0xc0, !PT ;  /* 0x00000007000f7812 */ /* 0x000fe200078ec0ff */
[C---:B------:R-:W-:Y:S02]  /*0120*/  IMAD.IADD R5, R7.reuse, 0x1, R6 ;  /* 0x0000000107057824 */ /* 0x040fe400078e0206 */
[----:B------:R-:W-:Y:S01]  /*0130*/  IMAD R7, R7, R0, RZ ;  /* 0x0000000007077224 */ /* 0x000fe200078e02ff */
[----:B------:R-:W-:Y:S01]  /*0140*/  ISETP.NE.AND P0, PT, R15, RZ, PT ;  /* 0x000000ff0f00720c */ /* 0x000fe20003f05270 */
[----:B0-----:R-:W-:-:S05]  /*0150*/  IMAD.WIDE R2, R5, 0x8, R2 ;  /* 0x0000000805027825 */ /* 0x001fca00078e0202 */
[----:B-1----:R0:W5:Y:S01]  /*0160*/  LDG.E.64 R4, desc[UR6][R2.64] ;  /* 0x0000000602047981 */ /* 0x002162000c1e1b00 */
[----:B------:R-:W-:Y:S06]  /*0170*/  @!P1 BRA `(.L_x_0) ;  /* 0x0000000000d49947 */ /* 0x000fec0003800000 */
[----:B------:R-:W1:Y:S01]  /*0180*/  LDC.64 R10, c[0x0][0x380] ;  /* 0x0000e000ff0a7b82 */ /* 0x000e620000000a00 */
[----:B------:R-:W2:Y:S01]  /*0190*/  LDCU.64 UR4, c[0x0][0x388] ;  /* 0x00007100ff0477ac */ /* 0x000ea20008000a00 */
[----:B------:R-:W-:Y:S01]  /*01a0*/  LOP3.LUT R9, R0, 0x7ffffff8, RZ, 0xc0, !PT ;  /* 0x7ffffff800097812 */ /* 0x000fe200078ec0ff */
[----:B------:R-:W-:-:S03]  /*01b0*/  IMAD.MOV.U32 R14, RZ, RZ, R7 ;  /* 0x000000ffff0e7224 */ /* 0x000fc600078e0007 */
[----:B------:R-:W-:Y:S01]  /*01c0*/  IADD3 R8, PT, PT, -R9, RZ, RZ ;  /* 0x000000ff09087210 */ /* 0x000fe20007ffe1ff */
[----:B--2---:R-:W-:-:S04]  /*01d0*/  UIADD3 UR4, UP0, UPT, UR4, 0x20, URZ ;  /* 0x0000002004047890 */ /* 0x004fc8000ff1e0ff */
[----:B------:R-:W-:Y:S01]  /*01e0*/  UIADD3.X UR5, UPT, UPT, URZ, UR5, URZ, UP0, !UPT ;  /* 0x00000005ff057290 */ /* 0x000fe200087fe4ff */
[----:B-1----:R-:W-:-:S03]  /*01f0*/  IMAD.WIDE.U32 R10, R6, 0x8, R10 ;  /* 0x00000008060a7825 */ /* 0x002fc600078e000a */
[----:B------:R-:W-:-:S05]  /*0200*/  IADD3 R16, P1, PT, R10, 0x20, RZ ;  /* 0x000000200a107810 */ /* 0x000fca0007f3e0ff */
[----:B------:R-:W-:-:S08]  /*0210*/  IMAD.X R17, RZ, RZ, R11, P1 ;  /* 0x000000ffff117224 */ /* 0x000fd000008e060b */
.L_x_1:
[----:B------:R-:W-:Y:S01]  /*0220*/  IMAD.U32 R12, RZ, RZ, UR4 ;  /* 0x00000004ff0c7e24 */ /* 0x000fe2000f8e00ff */
[----:B------:R-:W-:Y:S01]  /*0230*/  MOV R10, R16 ;  /* 0x00000010000a7202 */ /* 0x000fe20000000f00 */
[----:B------:R-:W-:Y:S02]  /*0240*/  IMAD.U32 R13, RZ, RZ, UR5 ;  /* 0x00000005ff0d7e24 */ /* 0x000fe4000f8e00ff */
[----:B------:R-:W-:Y:S02]  /*0250*/  IMAD.MOV.U32 R11, RZ, RZ, R17 ;  /* 0x000000ffff0b7224 */ /* 0x000fe400078e0011 */
[----:B------:R-:W-:-:S03]  /*0260*/  IMAD.WIDE R12, R14, 0x8, R12 ;  /* 0x000000080e0c7825 */ /* 0x000fc600078e020c */
[----:B--2---:R-:W2:Y:S04]  /*0270*/  LDG.E.64 R16, desc[UR6][R10.64+-0x20] ;  /* 0xffffe0060a107981 */ /* 0x004ea8000c1e1b00 */
[----:B------:R-:W2:Y:S02]  /*0280*/  LDG.E.64 R18, desc[UR6][R12.64+-0x20] ;  /* 0xffffe0060c127981 */ /* 0x000ea4000c1e1b00 */
[----:B--2--5:R-:W-:-:S07]  /*0290*/  DFMA R16, R16, R18, R4 ;  /* 0x000000121010722b */ /* 0x024fce0000000004 */
[----:B------:R1:W-:Y:S04]  /*02a0*/  STG.E.64 desc[UR6][R2.64], R16 ;  /* 0x0000001002007986 */ /* 0x0003e8000c101b06 */
[----:B------:R-:W2:Y:S04]  /*02b0*/  LDG.E.64 R4, desc[UR6][R10.64+-0x18] ;  /* 0xffffe8060a047981 */ /* 0x000ea8000c1e1b00 */
[----:B------:R-:W2:Y:S02]  /*02c0*/  LDG.E.64 R18, desc[UR6][R12.64+-0x18] ;  /* 0xffffe8060c127981 */ /* 0x000ea4000c1e1b00 */
[----:B--2---:R-:W-:-:S07]  /*02d0*/  DFMA R4, R4, R18, R16 ;  /* 0x000000120404722b */ /* 0x004fce0000000010 */
[----:B------:R2:W-:Y:S04]  /*02e0*/  STG.E.64 desc[UR6][R2.64], R4 ;  /* 0x0000000402007986 */ /* 0x0005e8000c101b06 */
[----:B------:R-:W3:Y:S04]  /*02f0*/  LDG.E.64 R18, desc[UR6][R10.64+-0x10] ;  /* 0xfffff0060a127981 */ /* 0x000ee8000c1e1b00 */
[----:B------:R-:W3:Y:S02]  /*0300*/  LDG.E.64 R20, desc[UR6][R12.64+-0x10] ;  /* 0xfffff0060c147981 */ /* 0x000ee4000c1e1b00 */
[----:B---3--:R-:W-:-:S07]  /*0310*/  DFMA R18, R18, R20, R4 ;  /* 0x000000141212722b */ /* 0x008fce0000000004 */
[----:B------:R3:W-:Y:S04]  /*0320*/  STG.E.64 desc[UR6][R2.64], R18 ;  /* 0x0000001202007986 */ /* 0x0007e8000c101b06 */
[----:B------:R-:W4:Y:S04]  /*0330*/  LDG.E.64 R20, desc[UR6][R10.64+-0x8] ;  /* 0xfffff8060a147981 */ /* 0x000f28000c1e1b00 */
[----:B------:R-:W4:Y:S02]  /*0340*/  LDG.E.64 R22, desc[UR6][R12.64+-0x8] ;  /* 0xfffff8060c167981 */ /* 0x000f24000c1e1b00 */
[----:B----4-:R-:W-:-:S07]  /*0350*/  DFMA R20, R20, R22, R18 ;  /* 0x000000161414722b */ /* 0x010fce0000000012 */
[----:B------:R4:W-:Y:S04]  /*0360*/  STG.E.64 desc[UR6][R2.64], R20 ;  /* 0x0000001402007986 */ /* 0x0009e8000c101b06 */
[----:B-1----:R-:W2:Y:S04]  /*0370*/  LDG.E.64 R16, desc[UR6][R10.64] ;  /* 0x000000060a107981 */ /* 0x002ea8000c1e1b00 */
[----:B------:R-:W2:Y:S02]  /*0380*/  LDG.E.64 R22, desc[UR6][R12.64] ;  /* 0x000000060c167981 */ /* 0x000ea4000c1e1b00 */
[----:B--2---:R-:W-:-:S07]  /*0390*/  DFMA R16, R16, R22, R20 ;  /* 0x000000161010722b */ /* 0x004fce0000000014 */
[----:B------:R1:W-:Y:S04]  /*03a0*/  STG.E.64 desc[UR6][R2.64], R16 ;  /* 0x0000001002007986 */ /* 0x0003e8000c101b06 */
[----:B------:R-:W2:Y:S04]  /*03b0*/  LDG.E.64 R4, desc[UR6][R10.64+0x8] ;  /* 0x000008060a047981 */ /* 0x000ea8000c1e1b00 */
[----:B------:R-:W2:Y:S02]  /*03c0*/  LDG.E.64 R22, desc[UR6][R12.64+0x8] ;  /* 0x000008060c167981 */ /* 0x000ea4000c1e1b00 */
[----:B--2---:R-:W-:-:S07]  /*03d0*/  DFMA R22, R4, R22, R16 ;  /* 0x000000160416722b */ /* 0x004fce0000000010 */
[----:B------:R2:W-:Y:S04]  /*03e0*/  STG.E.64 desc[UR6][R2.64], R22 ;  /* 0x0000001602007986 */ /* 0x0005e8000c101b06 */
[----:B------:R-:W4:Y:S04]  /*03f0*/  LDG.E.64 R4, desc[UR6][R10.64+0x10] ;  /* 0x000010060a047981 */ /* 0x000f28000c1e1b00 */
[----:B---3--:R-:W4:Y:S01]  /*0400*/  LDG.E.64 R18, desc[UR6][R12.64+0x10] ;  /* 0x000010060c127981 */ /* 0x008f22000c1e1b00 */
[----:B------:R-:W-:Y:S01]  /*0410*/  VIADD R8, R8, 0x8 ;  /* 0x0000000808087836 */ /* 0x000fe20000000000 */
[----:B----4-:R-:W-:-:S07]  /*0420*/  DFMA R18, R4, R18, R22 ;  /* 0x000000120412722b */ /* 0x010fce0000000016 */
[----:B------:R2:W-:Y:S04]  /*0430*/  STG.E.64 desc[UR6][R2.64], R18 ;  /* 0x0000001202007986 */ /* 0x0005e8000c101b06 */
[----:B------:R-:W3:Y:S04]  /*0440*/  LDG.E.64 R20, desc[UR6][R12.64+0x18] ;  /* 0x000018060c147981 */ /* 0x000ee8000c1e1b00 */
[----:B------:R-:W3:Y:S01]  /*0450*/  LDG.E.64 R4, desc[UR6][R10.64+0x18] ;  /* 0x000018060a047981 */ /* 0x000ee2000c1e1b00 */
[----:B------:R-:W-:Y:S01]  /*0460*/  ISETP.NE.AND P1, PT, R8, RZ, PT ;  /* 0x000000ff0800720c */ /* 0x000fe20003f25270 */
[----:B------:R-:W-:Y:S01]  /*0470*/  VIADD R14, R14, 0x8 ;  /* 0x000000080e0e7836 */ /* 0x000fe20000000000 */
[----:B-1----:R-:W-:-:S04]  /*0480*/  IADD3 R16, P2, PT, R10, 0x40, RZ ;  /* 0x000000400a107810 */ /* 0x002fc80007f5e0ff */
[----:B------:R-:W-:Y:S01]  /*0490*/  IADD3.X R17, PT, PT, RZ, R11, RZ, P2, !PT ;  /* 0x0000000bff117210 */ /* 0x000fe200017fe4ff */
[----:B---3--:R-:W-:-:S07]  /*04a0*/  DFMA R4, R4, R20, R18 ;  /* 0x000000140404722b */ /* 0x008fce0000000012 */
[----:B------:R2:W-:Y:S01]  /*04b0*/  STG.E.64 desc[UR6][R2.64], R4 ;  /* 0x0000000402007986 */ /* 0x0005e2000c101b06 */
[----:B------:R-:W-:Y:S05]  /*04c0*/  @P1 BRA `(.L_x_1) ;  /* 0xfffffffc00541947 */ /* 0x000fea000383ffff */
.L_x_0:
[----:B------:R-:W-:Y:S05]  /*04d0*/  @!P0 EXIT ;  /* 0x000000000000894d */ /* 0x000fea0003800000 */
[----:B------:R-:W-:Y:S02]  /*04e0*/  ISETP.GE.U32.AND P1, PT, R15, 0x4, PT ;  /* 0x000000040f00780c */ /* 0x000fe40003f26070 */
[----:B------:R-:W-:-:S04]  /*04f0*/  LOP3.LUT R8, R0, 0x3, RZ, 0xc0, !PT ;  /* 0x0000000300087812 */ /* 0x000fc800078ec0ff */
[----:B------:R-:W-:-:S07]  /*0500*/  ISETP.NE.AND P0, PT, R8, RZ, PT ;  /* 0x000000ff0800720c */ /* 0x000fce0003f05270 */
[----:B------:R-:W-:Y:S06]  /*0510*/  @!P1 BRA `(.L_x_2) ;  /* 0x0000000000709947 */ /* 0x000fec0003800000 */
[----:B------:R-:W1:Y:S01]  /*0520*/  LDC.64 R14, c[0x0][0x380] ;  /* 0x0000e000ff0e7b82 */ /* 0x000e620000000a00 */
[----:B------:R-:W-:Y:S01]  /*0530*/  IMAD.IADD R13, R6, 0x1, R9 ;  /* 0x00000001060d7824 */ /* 0x000fe200078e0209 */
[----:B------:R-:W-:Y:S01]  /*0540*/  IADD3 R17, PT, PT, R7, R9, RZ ;  /* 0x0000000907117210 */ /* 0x000fe20007ffe0ff */
[----:B------:R-:W3:Y:S05]  /*0550*/  LDCU.64 UR4, c[0x0][0x380] ;  /* 0x00007000ff0477ac */ /* 0x000eea0008000a00 */
[----:B------:R-:W4:Y:S01]  /*0560*/  LDC.64 R10, c[0x0][0x388] ;  /* 0x0000e200ff0a7b82 */ /* 0x000f220000000a00 */
[----:B-1----:R-:W-:-:S06]  /*0570*/  IMAD.WIDE.U32 R14, R13, 0x8, R14 ;  /* 0x000000080d0e7825 */ /* 0x002fcc00078e000e */
[----:B------:R-:W3:Y:S01]  /*0580*/  LDG.E.64 R14, desc[UR6][R14.64] ;  /* 0x000000060e0e7981 */ /* 0x000ee2000c1e1b00 */
[----:B----4-:R-:W-:-:S05]  /*0590*/  IMAD.WIDE R10, R17, 0x8, R10 ;  /* 0x00000008110a7825 */ /* 0x010fca00078e020a */
[----:B------:R-:W4:Y:S01]  /*05a0*/  LDG.E.64 R16, desc[UR6][R10.64] ;  /* 0x000000060a107981 */ /* 0x000f22000c1e1b00 */
[----:B------:R-:W-:-:S05]  /*05b0*/  IADD3 R13, P1, PT, R6, R9, RZ ;  /* 0x00000009060d7210 */ /* 0x000fca0007f3e0ff */
[----:B--2---:R-:W-:Y:S01]  /*05c0*/  IMAD.X R18, RZ, RZ, RZ, P1 ;  /* 0x000000ffff127224 */ /* 0x004fe200008e06ff */
[----:B---3--:R-:W-:-:S04]  /*05d0*/  LEA R12, P1, R13, UR4, 0x3 ;  /* 0x000000040d0c7c11 */ /* 0x008fc8000f8218ff */
[----:B------:R-:W-:Y:S01]  /*05e0*/  LEA.HI.X R13, R13, UR5, R18, 0x3, P1 ;  /* 0x000000050d0d7c11 */ /* 0x000fe200088f1c12 */
[----:B----45:R-:W-:-:S07]  /*05f0*/  DFMA R16, R14, R16, R4 ;  /* 0x000000100e10722b */ /* 0x030fce0000000004 */
[----:B------:R1:W-:Y:S04]  /*0600*/  STG.E.64 desc[UR6][R2.64], R16 ;  /* 0x0000001002007986 */ /* 0x0003e8000c101b06 */
[----:B------:R-:W2:Y:S04]  /*0610*/  LDG.E.64 R18, desc[UR6][R10.64+0x8] ;  /* 0x000008060a127981 */ /* 0x000ea8000c1e1b00 */
[----:B------:R-:W2:Y:S02]  /*0620*/  LDG.E.64 R4, desc[UR6][R12.64+0x8] ;  /* 0x000008060c047981 */ /* 0x000ea4000c1e1b00 */
[----:B--2---:R-:W-:-:S07]  /*0630*/  DFMA R18, R4, R18, R16 ;  /* 0x000000120412722b */ /* 0x004fce0000000010 */
[----:B------:R1:W-:Y:S04]  /*0640*/  STG.E.64 desc[UR6][R2.64], R18 ;  /* 0x0000001202007986 */ /* 0x0003e8000c101b06 */
[----:B------:R-:W2:Y:S04]  /*0650*/  LDG.E.64 R4, desc[UR6][R12.64+0x10] ;  /* 0x000010060c047981 */ /* 0x000ea8000c1e1b00 */
[----:B------:R-:W2:Y:S02]  /*0660*/  LDG.E.64 R14, desc[UR6][R10.64+0x10] ;  /* 0x000010060a0e7981 */ /* 0x000ea4000c1e1b00 */
[----:B--2---:R-:W-:-:S07]  /*0670*/  DFMA R14, R4, R14, R18 ;  /* 0x0000000e040e722b */ /* 0x004fce0000000012 */
[----:B------:R1:W-:Y:S04]  /*0680*/  STG.E.64 desc[UR6][R2.64], R14 ;  /* 0x0000000e02007986 */ /* 0x0003e8000c101b06 */
[----:B------:R-:W2:Y:S04]  /*0690*/  LDG.E.64 R4, desc[UR6][R12.64+0x18] ;  /* 0x000018060c047981 */ /* 0x000ea8000c1e1b00 */
[----:B------:R-:W2:Y:S01]  /*06a0*/  LDG.E.64 R20, desc[UR6][R10.64+0x18] ;  /* 0x000018060a147981 */ /* 0x000ea2000c1e1b00 */
[----:B------:R-:W-:Y:S01]  /*06b0*/  VIADD R9, R9, 0x4 ;  /* 0x0000000409097836 */ /* 0x000fe20000000000 */
[----:B--2---:R-:W-:-:S07]  /*06c0*/  DFMA R4, R4, R20, R14 ;  /* 0x000000140404722b */ /* 0x004fce000000000e */
[----:B------:R1:W-:Y:S04]  /*06d0*/  STG.E.64 desc[UR6][R2.64], R4 ;  /* 0x0000000402007986 */ /* 0x0003e8000c101b06 */
.L_x_2:
[----:B------:R-:W-:Y:S05]  /*06e0*/  @!P0 EXIT ;  /* 0x000000000000894d */ /* 0x000fea0003800000 */
[----:B------:R-:W-:Y:S02]  /*06f0*/  ISETP.NE.AND P1, PT, R8, 0x1, PT ;  /* 0x000000010800780c */ /* 0x000fe40003f25270 */
[----:B------:R-:W-:-:S04]  /*0700*/  LOP3.LUT R0, R0, 0x1, RZ, 0xc0, !PT ;  /* 0x0000000100007812 */ /* 0x000fc800078ec0ff */
[----:B------:R-:W-:-:S07]  /*0710*/  ISETP.NE.U32.AND P0, PT, R0, 0x1, PT ;  /* 0x000000010000780c */ /* 0x000fce0003f05070 */
[----:B------:R-:W-:Y:S06]  /*0720*/  @!P1 BRA `(.L_x_3) ;  /* 0x0000000000509947 */ /* 0x000fec0003800000 */
[----:B------:R-:W3:Y:S01]  /*0730*/  LDC.64 R10, c[0x0][0x380] ;  /* 0x0000e000ff0a7b82 */ /* 0x000ee20000000a00 */
[----:B-1----:R-:W-:Y:S01]  /*0740*/  IADD3 R15, PT, PT, R6, R9, RZ ;  /* 0x00000009060f7210 */ /* 0x002fe20007ffe0ff */
[----:B------:R-:W-:Y:S01]  /*0750*/  IMAD.IADD R17, R7, 0x1, R9 ;  /* 0x0000000107117824 */ /* 0x000fe200078e0209 */
[----:B------:R-:W1:Y:S05]  /*0760*/  LDCU.64 UR4, c[0x0][0x380] ;  /* 0x00007000ff0477ac */ /* 0x000e6a0008000a00 */
[----:B------:R-:W4:Y:S01]  /*0770*/  LDC.64 R12, c[0x0][0x388] ;  /* 0x0000e200ff0c7b82 */ /* 0x000f220000000a00 */
[----:B---3--:R-:W-:-:S05]  /*0780*/  IMAD.WIDE.U32 R14, R15, 0x8, R10 ;  /* 0x000000080f0e7825 */ /* 0x008fca00078e000a */
[----:B------:R-:W3:Y:S01]  /*0790*/  LDG.E.64 R10, desc[UR6][R14.64] ;  /* 0x000000060e0a7981 */ /* 0x000ee2000c1e1b00 */
[----:B----4-:R-:W-:-:S05]  /*07a0*/  IMAD.WIDE R16, R17, 0x8, R12 ;  /* 0x0000000811107825 */ /* 0x010fca00078e020c */
[----:B------:R-:W3:Y:S01]  /*07b0*/  LDG.E.64 R12, desc[UR6][R16.64] ;  /* 0x00000006100c7981 */ /* 0x000ee2000c1e1b00 */
[----:B------:R-:W-:-:S05]  /*07c0*/  IADD3 R0, P1, PT, R6, R9, RZ ;  /* 0x0000000906007210 */ /* 0x000fca0007f3e0ff */
[----:B--2---:R-:W-:Y:S01]  /*07d0*/  IMAD.X R19, RZ, RZ, RZ, P1 ;  /* 0x000000ffff137224 */ /* 0x004fe200008e06ff */
[----:B-1----:R-:W-:-:S04]  /*07e0*/  LEA R18, P1, R0, UR4, 0x3 ;  /* 0x0000000400127c11 */ /* 0x002fc8000f8218ff */
[----:B------:R-:W-:Y:S01]  /*07f0*/  LEA.HI.X R19, R0, UR5, R19, 0x3, P1 ;  /* 0x0000000500137c11 */ /* 0x000fe200088f1c13 */
[----:B---3-5:R-:W-:-:S07]  /*0800*/  DFMA R10, R10, R12, R4 ;  /* 0x0000000c0a0a722b */ /* 0x028fce0000000004 */
[----:B------:R3:W-:Y:S04]  /*0810*/  STG.E.64 desc[UR6][R2.64], R10 ;  /* 0x0000000a02007986 */ /* 0x0007e8000c101b06 */
[----:B------:R-:W2:Y:S04]  /*0820*/  LDG.E.64 R12, desc[UR6][R16.64+0x8] ;  /* 0x00000806100c7981 */ /* 0x000ea8000c1e1b00 */
[----:B------:R-:W2:Y:S01]  /*0830*/  LDG.E.64 R4, desc[UR6][R18.64+0x8] ;  /* 0x0000080612047981 */ /* 0x000ea2000c1e1b00 */
[----:B------:R-:W-:Y:S01]  /*0840*/  IADD3 R9, PT, PT, R9, 0x2, RZ ;  /* 0x0000000209097810 */ /* 0x000fe20007ffe0ff */
[----:B--2---:R-:W-:-:S07]  /*0850*/  DFMA R4, R4, R12, R10 ;  /* 0x0000000c0404722b */ /* 0x004fce000000000a */
[----:B------:R3:W-:Y:S04]  /*0860*/  STG.E.64 desc[UR6][R2.64], R4 ;  /* 0x0000000402007986 */ /* 0x0007e8000c101b06 */
.L_x_3:
[----:B------:R-:W-:Y:S05]  /*0870*/  @P0 EXIT ;  /* 0x000000000000094d */ /* 0x000fea0003800000 */
[----:B---3--:R-:W3:Y:S01]  /*0880*/  LDC.64 R10, c[0x0][0x380] ;  /* 0x0000e000ff0a7b82 */ /* 0x008ee20000000a00 */
[----:B-1----:R-:W-:Y:S01]  /*0890*/  IMAD.IADD R15, R6, 0x1, R9 ;  /* 0x00000001060f7824 */ /* 0x002fe200078e0209 */
[----:B------:R-:W-:-:S06]  /*08a0*/  IADD3 R9, PT, PT, R7, R9, RZ ;  /* 0x0000000907097210 */ /* 0x000fcc0007ffe0ff */
[----:B------:R-:W1:Y:S01]  /*08b0*/  LDC.64 R12, c[0x0][0x388] ;  /* 0x0000e200ff0c7b82 */ /* 0x000e620000000a00 */
[----:B---3--:R-:W-:-:S06]  /*08c0*/  IMAD.WIDE.U32 R6, R15, 0x8, R10 ;  /* 0x000000080f067825 */ /* 0x008fcc00078e000a */
[----:B------:R-:W2:Y:S01]  /*08d0*/  LDG.E.64 R6, desc[UR6][R6.64] ;  /* 0x0000000606067981 */ /* 0x000ea2000c1e1b00 */
[----:B-1----:R-:W-:-:S06]  /*08e0*/  IMAD.WIDE R8, R9, 0x8, R12 ;  /* 0x0000000809087825 */ /* 0x002fcc00078e020c */
[----:B------:R-:W2:Y:S02]  /*08f0*/  LDG.E.64 R8, desc[UR6][R8.64] ;  /* 0x0000000608087981 */ /* 0x000ea4000c1e1b00 */
[----:B--2--5:R-:W-:-:S07]  /*0900*/  DFMA R4, R6, R8, R4 ;  /* 0x000000080604722b */ /* 0x024fce0000000004 */
[----:B------:R-:W-:Y:S01]  /*0910*/  STG.E.64 desc[UR6][R2.64], R4 ;  /* 0x0000000402007986 */ /* 0x000fe2000c101b06 */
[----:B------:R-:W-:Y:S05]  /*0920*/  EXIT ;  /* 0x000000000000794d */ /* 0x000fea0003800000 */
.L_x_4:
[----:B------:R-:W-:-:S00]  /*0930*/  BRA `(.L_x_4) ;  /* 0xfffffffc00fc7947 */ /* 0x000fc0000383ffff */
[----:B------:R-:W-:-:S00]  /*0940*/  NOP ;  /* 0x0000000000007918 */ /* 0x000fc00000000000 */
        /* <DEDUP_REMOVED lines=11> */
.L_x_5:


//--------------------- .nv.shared.reserved.0     --------------------------
	.section	.nv.shared.reserved.0,"aw",@nobits
	.weak		__nv_reservedSMEM_offset_0_alias
	.size		__nv_reservedSMEM_offset_0_alias, 0, 64
	.other		__nv_reservedSMEM_offset_0_alias,@"STO_CUDA_RESERVED_SHARED STV_DEFAULT"
__nv_reservedSMEM_offset_0_alias:
	.zero		0
	.zero		64


//--------------------- .nv.constant0._Z6matmulPdS_S_i --------------------------
	.section	.nv.constant0._Z6matmulPdS_S_i,"a",@progbits
	.sectionflags	@""
	.align	4
.nv.constant0._Z6matmulPdS_S_i:
	.zero		924


//--------------------- SYMBOLS --------------------------

	.type		.nv.reservedSmem.offset0,@object
	.size		.nv.reservedSmem.offset0,0x4
